//
// Generated by NVIDIA NVVM Compiler
//
// Compiler Build ID: CL-36424714
// Cuda compilation tools, release 13.0, V13.0.88
// Based on NVVM 20.0.0
//

.version 9.0
.target sm_100
.address_size 64

	// .globl	_Z15MatrixMulDevicePdS_i

.visible .entry _Z15MatrixMulDevicePdS_i(
	.param .u64 .ptr .align 1 _Z15MatrixMulDevicePdS_i_param_0,
	.param .u64 .ptr .align 1 _Z15MatrixMulDevicePdS_i_param_1,
	.param .u32 _Z15MatrixMulDevicePdS_i_param_2
)
{
	.reg .pred 	%p<10>;
	.reg .b32 	%r<45>;
	.reg .b64 	%rd<40>;
	.reg .b64 	%fd<112>;

	ld.param.u64 	%rd9, [_Z15MatrixMulDevicePdS_i_param_0];
	ld.param.u64 	%rd8, [_Z15MatrixMulDevicePdS_i_param_1];
	ld.param.u32 	%r24, [_Z15MatrixMulDevicePdS_i_param_2];
	cvta.to.global.u64 	%rd1, %rd9;
	mov.u32 	%r25, %ctaid.x;
	mov.u32 	%r26, %ntid.x;
	mov.u32 	%r1, %tid.x;
	mad.lo.s32 	%r27, %r25, %r26, %r1;
	div.u32 	%r2, %r27, %r24;
	setp.lt.s32 	%p1, %r24, 1;
	mov.f64 	%fd111, 0d0000000000000000;
	@%p1 bra 	$L__BB0_13;
	mul.lo.s32 	%r3, %r2, %r24;
	mul.lo.s32 	%r4, %r24, %r1;
	and.b32  	%r5, %r24, 15;
	setp.lt.u32 	%p2, %r24, 16;
	mov.b32 	%r41, 0;
	mov.f64 	%fd111, 0d0000000000000000;
	@%p2 bra 	$L__BB0_4;
	and.b32  	%r41, %r24, 2147483632;
	neg.s32 	%r38, %r41;
	mul.wide.u32 	%rd10, %r4, 8;
	add.s64 	%rd11, %rd10, %rd1;
	add.s64 	%rd38, %rd11, 64;
	mov.b32 	%r39, 0;
	mov.f64 	%fd111, 0d0000000000000000;
$L__BB0_3:
	.pragma "nounroll";
	add.s32 	%r30, %r39, %r3;
	mul.wide.s32 	%rd12, %r30, 8;
	add.s64 	%rd13, %rd1, %rd12;
	ld.global.f64 	%fd18, [%rd13];
	ld.global.f64 	%fd19, [%rd38+-64];
	fma.rn.f64 	%fd20, %fd18, %fd19, %fd111;
	ld.global.f64 	%fd21, [%rd13+8];
	ld.global.f64 	%fd22, [%rd38+-56];
	fma.rn.f64 	%fd23, %fd21, %fd22, %fd20;
	ld.global.f64 	%fd24, [%rd13+16];
	ld.global.f64 	%fd25, [%rd38+-48];
	fma.rn.f64 	%fd26, %fd24, %fd25, %fd23;
	ld.global.f64 	%fd27, [%rd13+24];
	ld.global.f64 	%fd28, [%rd38+-40];
	fma.rn.f64 	%fd29, %fd27, %fd28, %fd26;
	ld.global.f64 	%fd30, [%rd13+32];
	ld.global.f64 	%fd31, [%rd38+-32];
	fma.rn.f64 	%fd32, %fd30, %fd31, %fd29;
	ld.global.f64 	%fd33, [%rd13+40];
	ld.global.f64 	%fd34, [%rd38+-24];
	fma.rn.f64 	%fd35, %fd33, %fd34, %fd32;
	ld.global.f64 	%fd36, [%rd13+48];
	ld.global.f64 	%fd37, [%rd38+-16];
	fma.rn.f64 	%fd38, %fd36, %fd37, %fd35;
	ld.global.f64 	%fd39, [%rd13+56];
	ld.global.f64 	%fd40, [%rd38+-8];
	fma.rn.f64 	%fd41, %fd39, %fd40, %fd38;
	ld.global.f64 	%fd42, [%rd13+64];
	ld.global.f64 	%fd43, [%rd38];
	fma.rn.f64 	%fd44, %fd42, %fd43, %fd41;
	ld.global.f64 	%fd45, [%rd13+72];
	ld.global.f64 	%fd46, [%rd38+8];
	fma.rn.f64 	%fd47, %fd45, %fd46, %fd44;
	ld.global.f64 	%fd48, [%rd13+80];
	ld.global.f64 	%fd49, [%rd38+16];
	fma.rn.f64 	%fd50, %fd48, %fd49, %fd47;
	ld.global.f64 	%fd51, [%rd13+88];
	ld.global.f64 	%fd52, [%rd38+24];
	fma.rn.f64 	%fd53, %fd51, %fd52, %fd50;
	ld.global.f64 	%fd54, [%rd13+96];
	ld.global.f64 	%fd55, [%rd38+32];
	fma.rn.f64 	%fd56, %fd54, %fd55, %fd53;
	ld.global.f64 	%fd57, [%rd13+104];
	ld.global.f64 	%fd58, [%rd38+40];
	fma.rn.f64 	%fd59, %fd57, %fd58, %fd56;
	ld.global.f64 	%fd60, [%rd13+112];
	ld.global.f64 	%fd61, [%rd38+48];
	fma.rn.f64 	%fd62, %fd60, %fd61, %fd59;
	ld.global.f64 	%fd63, [%rd13+120];
	ld.global.f64 	%fd64, [%rd38+56];
	fma.rn.f64 	%fd111, %fd63, %fd64, %fd62;
	add.s32 	%r39, %r39, 16;
	add.s32 	%r38, %r38, 16;
	add.s64 	%rd38, %rd38, 128;
	setp.ne.s32 	%p3, %r38, 0;
	@%p3 bra 	$L__BB0_3;
$L__BB0_4:
	setp.eq.s32 	%p4, %r5, 0;
	@%p4 bra 	$L__BB0_13;
	and.b32  	%r13, %r24, 7;
	setp.lt.u32 	%p5, %r5, 8;
	@%p5 bra 	$L__BB0_7;
	add.s32 	%r31, %r41, %r3;
	mul.wide.s32 	%rd14, %r31, 8;
	add.s64 	%rd15, %rd1, %rd14;
	ld.global.f64 	%fd66, [%rd15];
	add.s32 	%r32, %r41, %r4;
	mul.wide.u32 	%rd16, %r32, 8;
	add.s64 	%rd17, %rd1, %rd16;
	ld.global.f64 	%fd67, [%rd17];
	fma.rn.f64 	%fd68, %fd66, %fd67, %fd111;
	ld.global.f64 	%fd69, [%rd15+8];
	cvt.u64.u32 	%rd18, %r4;
	cvt.u64.u32 	%rd19, %r41;
	add.s64 	%rd20, %rd19, %rd18;
	shl.b64 	%rd21, %rd20, 3;
	add.s64 	%rd22, %rd1, %rd21;
	ld.global.f64 	%fd70, [%rd22+8];
	fma.rn.f64 	%fd71, %fd69, %fd70, %fd68;
	ld.global.f64 	%fd72, [%rd15+16];
	ld.global.f64 	%fd73, [%rd22+16];
	fma.rn.f64 	%fd74, %fd72, %fd73, %fd71;
	ld.global.f64 	%fd75, [%rd15+24];
	ld.global.f64 	%fd76, [%rd22+24];
	fma.rn.f64 	%fd77, %fd75, %fd76, %fd74;
	ld.global.f64 	%fd78, [%rd15+32];
	ld.global.f64 	%fd79, [%rd22+32];
	fma.rn.f64 	%fd80, %fd78, %fd79, %fd77;
	ld.global.f64 	%fd81, [%rd15+40];
	ld.global.f64 	%fd82, [%rd22+40];
	fma.rn.f64 	%fd83, %fd81, %fd82, %fd80;
	ld.global.f64 	%fd84, [%rd15+48];
	ld.global.f64 	%fd85, [%rd22+48];
	fma.rn.f64 	%fd86, %fd84, %fd85, %fd83;
	ld.global.f64 	%fd87, [%rd15+56];
	ld.global.f64 	%fd88, [%rd22+56];
	fma.rn.f64 	%fd111, %fd87, %fd88, %fd86;
	add.s32 	%r41, %r41, 8;
$L__BB0_7:
	setp.eq.s32 	%p6, %r13, 0;
	@%p6 bra 	$L__BB0_13;
	and.b32  	%r16, %r24, 3;
	setp.lt.u32 	%p7, %r13, 4;
	@%p7 bra 	$L__BB0_10;
	add.s32 	%r33, %r41, %r3;
	mul.wide.s32 	%rd23, %r33, 8;
	add.s64 	%rd24, %rd1, %rd23;
	ld.global.f64 	%fd90, [%rd24];
	add.s32 	%r34, %r41, %r4;
	mul.wide.u32 	%rd25, %r34, 8;
	add.s64 	%rd26, %rd1, %rd25;
	ld.global.f64 	%fd91, [%rd26];
	fma.rn.f64 	%fd92, %fd90, %fd91, %fd111;
	ld.global.f64 	%fd93, [%rd24+8];
	cvt.u64.u32 	%rd27, %r4;
	cvt.u64.u32 	%rd28, %r41;
	add.s64 	%rd29, %rd28, %rd27;
	shl.b64 	%rd30, %rd29, 3;
	add.s64 	%rd31, %rd1, %rd30;
	ld.global.f64 	%fd94, [%rd31+8];
	fma.rn.f64 	%fd95, %fd93, %fd94, %fd92;
	ld.global.f64 	%fd96, [%rd24+16];
	ld.global.f64 	%fd97, [%rd31+16];
	fma.rn.f64 	%fd98, %fd96, %fd97, %fd95;
	ld.global.f64 	%fd99, [%rd24+24];
	ld.global.f64 	%fd100, [%rd31+24];
	fma.rn.f64 	%fd111, %fd99, %fd100, %fd98;
	add.s32 	%r41, %r41, 4;
$L__BB0_10:
	setp.eq.s32 	%p8, %r16, 0;
	@%p8 bra 	$L__BB0_13;
	add.s32 	%r35, %r41, %r4;
	mul.wide.u32 	%rd32, %r35, 8;
	add.s64 	%rd39, %rd1, %rd32;
	neg.s32 	%r43, %r16;
$L__BB0_12:
	.pragma "nounroll";
	add.s32 	%r36, %r41, %r3;
	mul.wide.s32 	%rd33, %r36, 8;
	add.s64 	%rd34, %rd1, %rd33;
	ld.global.f64 	%fd101, [%rd34];
	ld.global.f64 	%fd102, [%rd39];
	fma.rn.f64 	%fd111, %fd101, %fd102, %fd111;
	add.s32 	%r41, %r41, 1;
	add.s64 	%rd39, %rd39, 8;
	add.s32 	%r43, %r43, 1;
	setp.ne.s32 	%p9, %r43, 0;
	@%p9 bra 	$L__BB0_12;
$L__BB0_13:
	cvta.to.global.u64 	%rd35, %rd8;
	mad.lo.s32 	%r37, %r2, %r24, %r1;
	mul.wide.s32 	%rd36, %r37, 8;
	add.s64 	%rd37, %rd35, %rd36;
	st.global.f64 	[%rd37], %fd111;
	ret;

}


// ===== COMPILED SASS (sm_100) =====

	.target	sm_100

	.elftype	@"ET_EXEC"


//--------------------- .note.nv.tkinfo           --------------------------
	.section	.note.nv.tkinfo,"",@"SHT_NOTE"
	.sectionflags	@"SHF_NOTE_NV_TKINFO"
	.tkinfo
        /*0018*/ 	.word	0x00000002
        /*0030*/ 	.string	""
        /*0030*/ 	.string	"ptxas"
        /*0030*/ 	.string	"Cuda compilation tools, release 13.0, V13.0.88"
        /*0030*/ 	.string	"Build cuda_13.0.r13.0/compiler.36424714_0"
        /*0030*/ 	.string	"-arch sm_100 -m 64 "



//--------------------- .note.nv.cuinfo           --------------------------
	.section	.note.nv.cuinfo,"",@"SHT_NOTE"
	.sectionflags	@"SHF_NOTE_NV_CUINFO"
        /*0018*/ 	.short	0x0002
        /*001a*/ 	.short	0x0064
        /*001c*/ 	.short	0x0082
	.zero		2


//--------------------- .nv.info                  --------------------------
	.section	.nv.info,"",@"SHT_CUDA_INFO"
	.align	4


	//----- nvinfo : EIATTR_REGCOUNT
	.align		4
        /*0000*/ 	.byte	0x04, 0x2f
        /*0002*/ 	.short	(.L_1 - .L_0)
	.align		4
.L_0:
        /*0004*/ 	.word	index@(_Z15MatrixMulDevicePdS_i)
        /*0008*/ 	.word	0x00000020


	//----- nvinfo : EIATTR_FRAME_SIZE
	.align		4
.L_1:
        /*000c*/ 	.byte	0x04, 0x11
        /*000e*/ 	.short	(.L_3 - .L_2)
	.align		4
.L_2:
        /*0010*/ 	.word	index@(_Z15MatrixMulDevicePdS_i)
        /*0014*/ 	.word	0x00000000


	//----- nvinfo : EIATTR_MIN_STACK_SIZE
	.align		4
.L_3:
        /*0018*/ 	.byte	0x04, 0x12
        /*001a*/ 	.short	(.L_5 - .L_4)
	.align		4
.L_4:
        /*001c*/ 	.word	index@(_Z15MatrixMulDevicePdS_i)
        /*0020*/ 	.word	0x00000000
.L_5:


//--------------------- .nv.compat                --------------------------
	.section	.nv.compat,"",@"SHT_CUDA_COMPAT_INFO"
	.align	4
        /*0000*/ 	.byte	0x02, 0x09, 0x00, 0x00, 0x02, 0x02, 0x01, 0x00, 0x02, 0x05, 0x05, 0x00, 0x03, 0x07, 0x01, 0x01
        /*0010*/ 	.byte	0x02, 0x03, 0x00, 0x00, 0x02, 0x06, 0x01, 0x00, 0x04, 0x0b, 0x08, 0x00, 0x01, 0x00, 0x00, 0x00
        /*0020*/ 	.byte	0x00, 0x00, 0x00, 0x00


//--------------------- .nv.info._Z15MatrixMulDevicePdS_i --------------------------
	.section	.nv.info._Z15MatrixMulDevicePdS_i,"",@"SHT_CUDA_INFO"
	.sectionflags	@""
	.align	4


	//----- nvinfo : EIATTR_CUDA_API_VERSION
	.align		4
        /*0000*/ 	.byte	0x04, 0x37
        /*0002*/ 	.short	(.L_7 - .L_6)
.L_6:
        /*0004*/ 	.word	0x00000082


	//----- nvinfo : EIATTR_KPARAM_INFO
	.align		4
.L_7:
        /*0008*/ 	.byte	0x04, 0x17
        /*000a*/ 	.short	(.L_9 - .L_8)
.L_8:
        /*000c*/ 	.word	0x00000000
        /*0010*/ 	.short	0x0002
        /*0012*/ 	.short	0x0010
        /*0014*/ 	.byte	0x00, 0xf0, 0x11, 0x00


	//----- nvinfo : EIATTR_KPARAM_INFO
	.align		4
.L_9:
        /*0018*/ 	.byte	0x04, 0x17
        /*001a*/ 	.short	(.L_11 - .L_10)
.L_10:
        /*001c*/ 	.word	0x00000000
        /*0020*/ 	.short	0x0001
        /*0022*/ 	.short	0x0008
        /*0024*/ 	.byte	0x00, 0xf5, 0x21, 0x00


	//----- nvinfo : EIATTR_KPARAM_INFO
	.align		4
.L_11:
        /*0028*/ 	.byte	0x04, 0x17
        /*002a*/ 	.short	(.L_13 - .L_12)
.L_12:
        /*002c*/ 	.word	0x00000000
        /*0030*/ 	.short	0x0000
        /*0032*/ 	.short	0x0000
        /*0034*/ 	.byte	0x00, 0xf5, 0x21, 0x00


	//----- nvinfo : EIATTR_SPARSE_MMA_MASK
	.align		4
.L_13:
        /*0038*/ 	.byte	0x03, 0x50
        /*003a*/ 	.short	0x0000


	//----- nvinfo : EIATTR_MAXREG_COUNT
	.align		4
        /*003c*/ 	.byte	0x03, 0x1b
        /*003e*/ 	.short	0x00ff


	//----- nvinfo : EIATTR_MERCURY_ISA_VERSION
	.align		4
        /*0040*/ 	.byte	0x03, 0x5f
        /*0042*/ 	.short	0x0101


	//----- nvinfo : EIATTR_VRC_CTA_INIT_COUNT
	.align		4
        /*0044*/ 	.byte	0x02, 0x4a
	.zero		1
	.zero		1


	//----- nvinfo : EIATTR_EXIT_INSTR_OFFSETS
	.align		4
        /*0048*/ 	.byte	0x04, 0x1c
        /*004a*/ 	.short	(.L_15 - .L_14)


	//   ....[0]....
.L_14:
        /*004c*/ 	.word	0x00000c20


	//----- nvinfo : EIATTR_CBANK_PARAM_SIZE
	.align		4
.L_15:
        /*0050*/ 	.byte	0x03, 0x19
        /*0052*/ 	.short	0x0014


	//----- nvinfo : EIATTR_PARAM_CBANK
	.align		4
        /*0054*/ 	.byte	0x04, 0x0a
        /*0056*/ 	.short	(.L_17 - .L_16)
	.align		4
.L_16:
        /*0058*/ 	.word	index@(.nv.constant0._Z15MatrixMulDevicePdS_i)
        /*005c*/ 	.short	0x0380
        /*005e*/ 	.short	0x0014


	//----- nvinfo : EIATTR_SW_WAR
	.align		4
.L_17:
        /*0060*/ 	.byte	0x04, 0x36
        /*0062*/ 	.short	(.L_19 - .L_18)
.L_18:
        /*0064*/ 	.word	0x00000008
.L_19:


//--------------------- .nv.callgraph             --------------------------
	.section	.nv.callgraph,"",@"SHT_CUDA_CALLGRAPH"
	.align	4
	.sectionentsize	8
	.align		4
        /*0000*/ 	.word	0x00000000
	.align		4
        /*0004*/ 	.word	0xffffffff
	.align		4
        /*0008*/ 	.word	0x00000000
	.align		4
        /*000c*/ 	.word	0xfffffffe
	.align		4
        /*0010*/ 	.word	0x00000000
	.align		4
        /*0014*/ 	.word	0xfffffffd
	.align		4
        /*0018*/ 	.word	0x00000000
	.align		4
        /*001c*/ 	.word	0xfffffffc


//--------------------- .text._Z15MatrixMulDevicePdS_i --------------------------
	.section	.text._Z15MatrixMulDevicePdS_i,"ax",@progbits
	.align	128
        .global         _Z15MatrixMulDevicePdS_i
        .type           _Z15MatrixMulDevicePdS_i,@function
        .size           _Z15MatrixMulDevicePdS_i,(.L_x_7 - _Z15MatrixMulDevicePdS_i)
        .other          _Z15MatrixMulDevicePdS_i,@"STO_CUDA_ENTRY STV_DEFAULT"
_Z15MatrixMulDevicePdS_i:
.text._Z15MatrixMulDevicePdS_i:
[----:B------:R-:W-:Y:S01]  /*0000*/  LDC R1, c[0x0][0x37c] ;  /* 0x0000df00ff017b82 */ /* 0x000fe20000000800 */
[----:B------:R-:W0:Y:S01]  /*0010*/  LDCU UR7, c[0x0][0x390] ;  /* 0x00007200ff0777ac */ /* 0x000e220008000800 */
[----:B------:R-:W1:Y:S06]  /*0020*/  S2R R0, SR_TID.X ;  /* 0x0000000000007919 */ /* 0x000e6c0000002100 */
[----:B------:R-:W1:Y:S01]  /*0030*/  S2UR UR4, SR_CTAID.X ;  /* 0x00000000000479c3 */ /* 0x000e620000002500 */
[----:B------:R-:W-:Y:S01]  /*0040*/  HFMA2 R2, -RZ, RZ, 0, 0 ;  /* 0x00000000ff027431 */ /* 0x000fe200000001ff */
[----:B------:R-:W-:Y:S01]  /*0050*/  CS2R R26, SRZ ;  /* 0x00000000001a7805 */ /* 0x000fe2000001ff00 */
[----:B------:R-:W2:Y:S05]  /*0060*/  LDCU.64 UR8, c[0x0][0x358] ;  /* 0x00006b00ff0877ac */ /* 0x000eaa0008000a00 */
[----:B------:R-:W1:Y:S01]  /*0070*/  LDC R7, c[0x0][0x360] ;  /* 0x0000d800ff077b82 */ /* 0x000e620000000800 */
[----:B0-----:R-:W0:Y:S01]  /*0080*/  I2F.U32.RP R4, UR7 ;  /* 0x0000000700047d06 */ /* 0x001e220008209000 */
[----:B------:R-:W-:Y:S01]  /*0090*/  ISETP.NE.U32.AND P2, PT, RZ, UR7, PT ;  /* 0x00000007ff007c0c */ /* 0x000fe2000bf45070 */
[----:B------:R-:W-:-:S06]  /*00a0*/  UISETP.GE.AND UP0, UPT, UR7, 0x1, UPT ;  /* 0x000000010700788c */ /* 0x000fcc000bf06270 */
[----:B0-----:R-:W0:Y:S02]  /*00b0*/  MUFU.RCP R4, R4 ;  /* 0x0000000400047308 */ /* 0x001e240000001000 */
[----:B0-----:R-:W-:-:S06]  /*00c0*/  IADD3 R5, PT, PT, R4, 0xffffffe, RZ ;  /* 0x0ffffffe04057810 */ /* 0x001fcc0007ffe0ff */
[----:B------:R-:W0:Y:S02]  /*00d0*/  F2I.FTZ.U32.TRUNC.NTZ R3, R5 ;  /* 0x0000000500037305 */ /* 0x000e24000021f000 */
[----:B0-----:R-:W-:-:S04]  /*00e0*/  IMAD.MOV R9, RZ, RZ, -R3 ;  /* 0x000000ffff097224 */ /* 0x001fc800078e0a03 */
[----:B------:R-:W-:-:S04]  /*00f0*/  IMAD R9, R9, UR7, RZ ;  /* 0x0000000709097c24 */ /* 0x000fc8000f8e02ff */
[----:B------:R-:W-:-:S04]  /*0100*/  IMAD.HI.U32 R3, R3, R9, R2 ;  /* 0x0000000903037227 */ /* 0x000fc800078e0002 */
[----:B-1----:R-:W-:-:S04]  /*0110*/  IMAD R2, R7, UR4, R0 ;  /* 0x0000000407027c24 */ /* 0x002fc8000f8e0200 */
[----:B------:R-:W-:-:S04]  /*0120*/  IMAD.HI.U32 R3, R3, R2, RZ ;  /* 0x0000000203037227 */ /* 0x000fc800078e00ff */
[----:B------:R-:W-:-:S04]  /*0130*/  IMAD.MOV R7, RZ, RZ, -R3 ;  /* 0x000000ffff077224 */ /* 0x000fc800078e0a03 */
[----:B------:R-:W-:-:S05]  /*0140*/  IMAD R2, R7, UR7, R2 ;  /* 0x0000000707027c24 */ /* 0x000fca000f8e0202 */
[----:B------:R-:W-:-:S13]  /*0150*/  ISETP.GE.U32.AND P0, PT, R2, UR7, PT ;  /* 0x0000000702007c0c */ /* 0x000fda000bf06070 */
[----:B------:R-:W-:Y:S01]  /*0160*/  @P0 IADD3 R2, PT, PT, R2, -UR7, RZ ;  /* 0x8000000702020c10 */ /* 0x000fe2000fffe0ff */
[----:B------:R-:W-:-:S03]  /*0170*/  @P0 VIADD R3, R3, 0x1 ;  /* 0x0000000103030836 */ /* 0x000fc60000000000 */
[----:B------:R-:W-:-:S13]  /*0180*/  ISETP.GE.U32.AND P1, PT, R2, UR7, PT ;  /* 0x0000000702007c0c */ /* 0x000fda000bf26070 */
[----:B------:R-:W-:Y:S02]  /*0190*/  @P1 IADD3 R3, PT, PT, R3, 0x1, RZ ;  /* 0x0000000103031810 */ /* 0x000fe40007ffe0ff */
[----:B------:R-:W-:Y:S01]  /*01a0*/  @!P2 LOP3.LUT R3, RZ, UR7, RZ, 0x33, !PT ;  /* 0x00000007ff03ac12 */ /* 0x000fe2000f8e33ff */
[----:B--2---:R-:W-:Y:S06]  /*01b0*/  BRA.U !UP0, `(.L_x_0) ;  /* 0x0000000908887547 */ /* 0x004fec000b800000 */
[----:B------:R-:W-:Y:S02]  /*01c0*/  UISETP.GE.U32.AND UP1, UPT, UR7, 0x10, UPT ;  /* 0x000000100700788c */ /* 0x000fe4000bf26070 */
[----:B------:R-:W-:Y:S01]  /*01d0*/  IMAD R29, R0, UR7, RZ ;  /* 0x00000007001d7c24 */ /* 0x000fe2000f8e02ff */
[----:B------:R-:W-:Y:S01]  /*01e0*/  ULOP3.LUT UR4, UR7, 0xf, URZ, 0xc0, !UPT ;  /* 0x0000000f07047892 */ /* 0x000fe2000f8ec0ff */
[----:B------:R-:W-:Y:S01]  /*01f0*/  IMAD.MOV.U32 R2, RZ, RZ, RZ ;  /* 0x000000ffff027224 */ /* 0x000fe200078e00ff */
[----:B------:R-:W-:Y:S02]  /*0200*/  CS2R R26, SRZ ;  /* 0x00000000001a7805 */ /* 0x000fe4000001ff00 */
[----:B------:R-:W-:Y:S02]  /*0210*/  UISETP.NE.AND UP0, UPT, UR4, URZ, UPT ;  /* 0x000000ff0400728c */ /* 0x000fe4000bf05270 */
[----:B------:R-:W-:Y:S09]  /*0220*/  BRA.U !UP1, `(.L_x_1) ;  /* 0x00000005090c7547 */ /* 0x000ff2000b800000 */
[----:B------:R-:W0:Y:S01]  /*0230*/  LDC.64 R6, c[0x0][0x380] ;  /* 0x0000e000ff067b82 */ /* 0x000e220000000a00 */
[----:B------:R-:W-:Y:S01]  /*0240*/  ULOP3.LUT UR5, UR7, 0x7ffffff0, URZ, 0xc0, !UPT ;  /* 0x7ffffff007057892 */ /* 0x000fe2000f8ec0ff */
[----:B------:R-:W-:Y:S02]  /*0250*/  MOV R24, RZ ;  /* 0x000000ff00187202 */ /* 0x000fe40000000f00 */
[----:B------:R-:W-:Y:S01]  /*0260*/  CS2R R26, SRZ ;  /* 0x00000000001a7805 */ /* 0x000fe2000001ff00 */
[----:B------:R-:W-:Y:S02]  /*0270*/  UIADD3 UR6, UPT, UPT, -UR5, URZ, URZ ;  /* 0x000000ff05067290 */ /* 0x000fe4000fffe1ff */
[----:B------:R-:W-:Y:S01]  /*0280*/  MOV R2, UR5 ;  /* 0x0000000500027c02 */ /* 0x000fe20008000f00 */
[----:B0-----:R-:W-:-:S03]  /*0290*/  IMAD.WIDE.U32 R4, R29, 0x8, R6 ;  /* 0x000000081d047825 */ /* 0x001fc600078e0006 */
[----:B------:R-:W-:-:S05]  /*02a0*/  IADD3 R14, P0, PT, R4, 0x40, RZ ;  /* 0x00000040040e7810 */ /* 0x000fca0007f1e0ff */
[----:B------:R-:W-:-:S08]  /*02b0*/  IMAD.X R15, RZ, RZ, R5, P0 ;  /* 0x000000ffff0f7224 */ /* 0x000fd000000e0605 */
.L_x_2:
[----:B------:R-:W-:Y:S01]  /*02c0*/  IMAD R9, R3, UR7, R24 ;  /* 0x0000000703097c24 */ /* 0x000fe2000f8e0218 */
[----:B------:R-:W-:Y:S01]  /*02d0*/  MOV R5, R15 ;  /* 0x0000000f00057202 */ /* 0x000fe20000000f00 */
[----:B------:R-:W-:Y:S02]  /*02e0*/  IMAD.MOV.U32 R4, RZ, RZ, R14 ;  /* 0x000000ffff047224 */ /* 0x000fe400078e000e */
[----:B------:R-:W-:-:S03]  /*02f0*/  IMAD.WIDE R8, R9, 0x8, R6 ;  /* 0x0000000809087825 */ /* 0x000fc600078e0206 */
[----:B------:R-:W2:Y:S04]  /*0300*/  LDG.E.64 R10, desc[UR8][R4.64+-0x40] ;  /* 0xffffc008040a7981 */ /* 0x000ea8000c1e1b00 */
[----:B------:R-:W2:Y:S04]  /*0310*/  LDG.E.64 R18, desc[UR8][R8.64] ;  /* 0x0000000808127981 */ /* 0x000ea8000c1e1b00 */
[----:B------:R-:W3:Y:S04]  /*0320*/  LDG.E.64 R16, desc[UR8][R4.64+-0x38] ;  /* 0xffffc80804107981 */ /* 0x000ee8000c1e1b00 */
[----:B------:R-:W3:Y:S04]  /*0330*/  LDG.E.64 R14, desc[UR8][R8.64+0x8] ;  /* 0x00000808080e7981 */ /* 0x000ee8000c1e1b00 */
[----:B------:R-:W4:Y:S04]  /*0340*/  LDG.E.64 R22, desc[UR8][R4.64+-0x30] ;  /* 0xffffd00804167981 */ /* 0x000f28000c1e1b00 */
[----:B------:R-:W4:Y:S04]  /*0350*/  LDG.E.64 R12, desc[UR8][R8.64+0x10] ;  /* 0x00001008080c7981 */ /* 0x000f28000c1e1b00 */
[----:B------:R-:W5:Y:S01]  /*0360*/  LDG.E.64 R20, desc[UR8][R4.64+-0x28] ;  /* 0xffffd80804147981 */ /* 0x000f62000c1e1b00 */
[----:B--2---:R-:W-:-:S03]  /*0370*/  DFMA R26, R18, R10, R26 ;  /* 0x0000000a121a722b */ /* 0x004fc6000000001a */
[----:B------:R-:W5:Y:S04]  /*0380*/  LDG.E.64 R10, desc[UR8][R8.64+0x18] ;  /* 0x00001808080a7981 */ /* 0x000f68000c1e1b00 */
[----:B------:R-:W2:Y:S01]  /*0390*/  LDG.E.64 R18, desc[UR8][R4.64+-0x20] ;  /* 0xffffe00804127981 */ /* 0x000ea2000c1e1b00 */
[----:B---3--:R-:W-:-:S03]  /*03a0*/  DFMA R16, R14, R16, R26 ;  /* 0x000000100e10722b */ /* 0x008fc6000000001a */
[----:B------:R-:W2:Y:S04]  /*03b0*/  LDG.E.64 R14, desc[UR8][R8.64+0x20] ;  /* 0x00002008080e7981 */ /* 0x000ea8000c1e1b00 */
[----:B------:R-:W3:Y:S01]  /*03c0*/  LDG.E.64 R26, desc[UR8][R4.64+0x38] ;  /* 0x00003808041a7981 */ /* 0x000ee2000c1e1b00 */
[----:B----4-:R-:W-:-:S03]  /*03d0*/  DFMA R22, R12, R22, R16 ;  /* 0x000000160c16722b */ /* 0x010fc60000000010 */
[----:B------:R-:W4:Y:S04]  /*03e0*/  LDG.E.64 R16, desc[UR8][R4.64+-0x18] ;  /* 0xffffe80804107981 */ /* 0x000f28000c1e1b00 */
[----:B------:R-:W4:Y:S01]  /*03f0*/  LDG.E.64 R12, desc[UR8][R8.64+0x28] ;  /* 0x00002808080c7981 */ /* 0x000f22000c1e1b00 */
[----:B-----5:R-:W-:-:S03]  /*0400*/  DFMA R20, R10, R20, R22 ;  /* 0x000000140a14722b */ /* 0x020fc60000000016 */
[----:B------:R-:W5:Y:S04]  /*0410*/  LDG.E.64 R22, desc[UR8][R4.64+-0x10] ;  /* 0xfffff00804167981 */ /* 0x000f68000c1e1b00 */
[----:B------:R-:W5:Y:S01]  /*0420*/  LDG.E.64 R10, desc[UR8][R8.64+0x30] ;  /* 0x00003008080a7981 */ /* 0x000f62000c1e1b00 */
[----:B--2---:R-:W-:-:S03]  /*0430*/  DFMA R18, R14, R18, R20 ;  /* 0x000000120e12722b */ /* 0x004fc60000000014 */
[----:B------:R-:W2:Y:S04]  /*0440*/  LDG.E.64 R20, desc[UR8][R4.64+-0x8] ;  /* 0xfffff80804147981 */ /* 0x000ea8000c1e1b00 */
[----:B------:R-:W2:Y:S01]  /*0450*/  LDG.E.64 R14, desc[UR8][R8.64+0x38] ;  /* 0x00003808080e7981 */ /* 0x000ea2000c1e1b00 */
        /* <DEDUP_REMOVED lines=22> */
[----:B------:R-:W3:Y:S01]  /*05c0*/  LDG.E.64 R12, desc[UR8][R8.64+0x78] ;  /* 0x00007808080c7981 */ /* 0x000ee2000c1e1b00 */
[----:B------:R-:W-:-:S04]  /*05d0*/  UIADD3 UR6, UPT, UPT, UR6, 0x10, URZ ;  /* 0x0000001006067890 */ /* 0x000fc8000fffe0ff */
[----:B--2---:R-:W-:Y:S01]  /*05e0*/  DFMA R10, R16, R14, R10 ;  /* 0x0000000e100a722b */ /* 0x004fe2000000000a */
[----:B------:R-:W-:Y:S01]  /*05f0*/  UISETP.NE.AND UP1, UPT, UR6, URZ, UPT ;  /* 0x000000ff0600728c */ /* 0x000fe2000bf25270 */
[----:B------:R-:W-:-:S06]  /*0600*/  IADD3 R14, P0, PT, R4, 0x80, RZ ;  /* 0x00000080040e7810 */ /* 0x000fcc0007f1e0ff */
[----:B----4-:R-:W-:Y:S01]  /*0610*/  DFMA R10, R22, R20, R10 ;  /* 0x00000014160a722b */ /* 0x010fe2000000000a */
[----:B------:R-:W-:Y:S01]  /*0620*/  IMAD.X R15, RZ, RZ, R5, P0 ;  /* 0x000000ffff0f7224 */ /* 0x000fe200000e0605 */
[----:B------:R-:W-:-:S06]  /*0630*/  IADD3 R24, PT, PT, R24, 0x10, RZ ;  /* 0x0000001018187810 */ /* 0x000fcc0007ffe0ff */
[----:B---3--:R-:W-:Y:S01]  /*0640*/  DFMA R26, R12, R26, R10 ;  /* 0x0000001a0c1a722b */ /* 0x008fe2000000000a */
[----:B------:R-:W-:Y:S10]  /*0650*/  BRA.U UP1, `(.L_x_2) ;  /* 0xfffffffd01187547 */ /* 0x000ff4000b83ffff */
.L_x_1:
[----:B------:R-:W-:Y:S05]  /*0660*/  BRA.U !UP0, `(.L_x_0) ;  /* 0x00000005085c7547 */ /* 0x000fea000b800000 */
[----:B------:R-:W-:Y:S02]  /*0670*/  UISETP.GE.U32.AND UP0, UPT, UR4, 0x8, UPT ;  /* 0x000000080400788c */ /* 0x000fe4000bf06070 */
[----:B------:R-:W-:-:S04]  /*0680*/  ULOP3.LUT UR5, UR7, 0x7, URZ, 0xc0, !UPT ;  /* 0x0000000707057892 */ /* 0x000fc8000f8ec0ff */
[----:B------:R-:W-:-:S03]  /*0690*/  UISETP.NE.AND UP1, UPT, UR5, URZ, UPT ;  /* 0x000000ff0500728c */ /* 0x000fc6000bf25270 */
[----:B------:R-:W-:Y:S08]  /*06a0*/  BRA.U !UP0, `(.L_x_3) ;  /* 0x00000001088c7547 */ /* 0x000ff0000b800000 */
[----:B------:R-:W0:Y:S01]  /*06b0*/  LDC.64 R4, c[0x0][0x380] ;  /* 0x0000e000ff047b82 */ /* 0x000e220000000a00 */
[----:B------:R-:W1:Y:S01]  /*06c0*/  LDCU.64 UR10, c[0x0][0x380] ;  /* 0x00007000ff0a77ac */ /* 0x000e620008000a00 */
[C-C-:B------:R-:W-:Y:S01]  /*06d0*/  IMAD.IADD R17, R29.reuse, 0x1, R2.reuse ;  /* 0x000000011d117824 */ /* 0x140fe200078e0202 */
[----:B------:R-:W-:Y:S01]  /*06e0*/  IADD3 R6, P0, PT, R29, R2, RZ ;  /* 0x000000021d067210 */ /* 0x000fe20007f1e0ff */
[----:B------:R-:W-:Y:S02]  /*06f0*/  IMAD R7, R3, UR7, R2 ;  /* 0x0000000703077c24 */ /* 0x000fe4000f8e0202 */
[----:B0-----:R-:W-:-:S04]  /*0700*/  IMAD.WIDE.U32 R16, R17, 0x8, R4 ;  /* 0x0000000811107825 */ /* 0x001fc800078e0004 */
[----:B------:R-:W-:Y:S01]  /*0710*/  IMAD.WIDE R4, R7, 0x8, R4 ;  /* 0x0000000807047825 */ /* 0x000fe200078e0204 */
[----:B------:R-:W-:Y:S01]  /*0720*/  IADD3.X R7, PT, PT, RZ, RZ, RZ, P0, !PT ;  /* 0x000000ffff077210 */ /* 0x000fe200007fe4ff */
[----:B------:R-:W2:Y:S01]  /*0730*/  LDG.E.64 R12, desc[UR8][R16.64] ;  /* 0x00000008100c7981 */ /* 0x000ea2000c1e1b00 */
[----:B-1----:R-:W-:-:S03]  /*0740*/  LEA R24, P0, R6, UR10, 0x3 ;  /* 0x0000000a06187c11 */ /* 0x002fc6000f8018ff */
[----:B------:R-:W2:Y:S01]  /*0750*/  LDG.E.64 R14, desc[UR8][R4.64] ;  /* 0x00000008040e7981 */ /* 0x000ea2000c1e1b00 */
[----:B------:R-:W-:-:S03]  /*0760*/  LEA.HI.X R25, R6, UR11, R7, 0x3, P0 ;  /* 0x0000000b06197c11 */ /* 0x000fc600080f1c07 */
[----:B------:R-:W3:Y:S04]  /*0770*/  LDG.E.64 R10, desc[UR8][R4.64+0x8] ;  /* 0x00000808040a7981 */ /* 0x000ee8000c1e1b00 */
[----:B------:R-:W3:Y:S04]  /*0780*/  LDG.E.64 R8, desc[UR8][R24.64+0x8] ;  /* 0x0000080818087981 */ /* 0x000ee8000c1e1b00 */
[----:B------:R-:W4:Y:S04]  /*0790*/  LDG.E.64 R6, desc[UR8][R4.64+0x10] ;  /* 0x0000100804067981 */ /* 0x000f28000c1e1b00 */
[----:B------:R-:W4:Y:S04]  /*07a0*/  LDG.E.64 R22, desc[UR8][R24.64+0x10] ;  /* 0x0000100818167981 */ /* 0x000f28000c1e1b00 */
[----:B------:R-:W5:Y:S04]  /*07b0*/  LDG.E.64 R18, desc[UR8][R4.64+0x18] ;  /* 0x0000180804127981 */ /* 0x000f68000c1e1b00 */
[----:B------:R-:W5:Y:S04]  /*07c0*/  LDG.E.64 R20, desc[UR8][R24.64+0x18] ;  /* 0x0000180818147981 */ /* 0x000f68000c1e1b00 */
[----:B------:R-:W5:Y:S01]  /*07d0*/  LDG.E.64 R16, desc[UR8][R24.64+0x20] ;  /* 0x0000200818107981 */ /* 0x000f62000c1e1b00 */
[----:B--2---:R-:W-:-:S03]  /*07e0*/  DFMA R12, R14, R12, R26 ;  /* 0x0000000c0e0c722b */ /* 0x004fc6000000001a */
[----:B------:R-:W2:Y:S04]  /*07f0*/  LDG.E.64 R14, desc[UR8][R4.64+0x20] ;  /* 0x00002008040e7981 */ /* 0x000ea8000c1e1b00 */
[----:B------:R-:W2:Y:S01]  /*0800*/  LDG.E.64 R26, desc[UR8][R24.64+0x38] ;  /* 0x00003808181a7981 */ /* 0x000ea2000c1e1b00 */
[----:B---3--:R-:W-:-:S03]  /*0810*/  DFMA R8, R10, R8, R12 ;  /* 0x000000080a08722b */ /* 0x008fc6000000000c */
[----:B------:R-:W3:Y:S04]  /*0820*/  LDG.E.64 R10, desc[UR8][R4.64+0x28] ;  /* 0x00002808040a7981 */ /* 0x000ee8000c1e1b00 */
[----:B------:R-:W3:Y:S01]  /*0830*/  LDG.E.64 R12, desc[UR8][R24.64+0x28] ;  /* 0x00002808180c7981 */ /* 0x000ee2000c1e1b00 */
[----:B----4-:R-:W-:-:S03]  /*0840*/  DFMA R22, R6, R22, R8 ;  /* 0x000000160616722b */ /* 0x010fc60000000008 */
[----:B------:R-:W4:Y:S04]  /*0850*/  LDG.E.64 R6, desc[UR8][R4.64+0x30] ;  /* 0x0000300804067981 */ /* 0x000f28000c1e1b00 */
[----:B------:R-:W4:Y:S04]  /*0860*/  LDG.E.64 R8, desc[UR8][R24.64+0x30] ;  /* 0x0000300818087981 */ /* 0x000f28000c1e1b00 */
[----:B------:R-:W4:Y:S01]  /*0870*/  LDG.E.64 R4, desc[UR8][R4.64+0x38] ;  /* 0x0000380804047981 */ /* 0x000f22000c1e1b00 */
[----:B-----5:R-:W-:Y:S01]  /*0880*/  DFMA R18, R18, R20, R22 ;  /* 0x000000141212722b */ /* 0x020fe20000000016 */
[----:B------:R-:W-:-:S07]  /*0890*/  VIADD R2, R2, 0x8 ;  /* 0x0000000802027836 */ /* 0x000fce0000000000 */
[----:B--2---:R-:W-:-:S08]  /*08a0*/  DFMA R14, R14, R16, R18 ;  /* 0x000000100e0e722b */ /* 0x004fd00000000012 */
[----:B---3--:R-:W-:-:S08]  /*08b0*/  DFMA R10, R10, R12, R14 ;  /* 0x0000000c0a0a722b */ /* 0x008fd0000000000e */
[----:B----4-:R-:W-:-:S08]  /*08c0*/  DFMA R6, R6, R8, R10 ;  /* 0x000000080606722b */ /* 0x010fd0000000000a */
[----:B------:R-:W-:-:S11]  /*08d0*/  DFMA R26, R4, R26, R6 ;  /* 0x0000001a041a722b */ /* 0x000fd60000000006 */
.L_x_3:
[----:B------:R-:W-:Y:S05]  /*08e0*/  BRA.U !UP1, `(.L_x_0) ;  /* 0x0000000109bc7547 */ /* 0x000fea000b800000 */
[----:B------:R-:W-:Y:S02]  /*08f0*/  UISETP.GE.U32.AND UP0, UPT, UR5, 0x4, UPT ;  /* 0x000000040500788c */ /* 0x000fe4000bf06070 */
[----:B------:R-:W-:-:S04]  /*0900*/  ULOP3.LUT UR4, UR7, 0x3, URZ, 0xc0, !UPT ;  /* 0x0000000307047892 */ /* 0x000fc8000f8ec0ff */
[----:B------:R-:W-:-:S03]  /*0910*/  UISETP.NE.AND UP1, UPT, UR4, URZ, UPT ;  /* 0x000000ff0400728c */ /* 0x000fc6000bf25270 */
[----:B------:R-:W-:Y:S08]  /*0920*/  BRA.U !UP0, `(.L_x_4) ;  /* 0x00000001085c7547 */ /* 0x000ff0000b800000 */
[----:B------:R-:W0:Y:S01]  /*0930*/  LDC.64 R22, c[0x0][0x380] ;  /* 0x0000e000ff167b82 */ /* 0x000e220000000a00 */
[----:B------:R-:W1:Y:S01]  /*0940*/  LDCU.64 UR10, c[0x0][0x380] ;  /* 0x00007000ff0a77ac */ /* 0x000e620008000a00 */
[-C--:B------:R-:W-:Y:S01]  /*0950*/  IADD3 R5, PT, PT, R29, R2.reuse, RZ ;  /* 0x000000021d057210 */ /* 0x080fe20007ffe0ff */
[----:B------:R-:W-:Y:S01]  /*0960*/  IMAD R7, R3, UR7, R2 ;  /* 0x0000000703077c24 */ /* 0x000fe2000f8e0202 */
[----:B------:R-:W-:-:S05]  /*0970*/  IADD3 R8, P0, PT, R29, R2, RZ ;  /* 0x000000021d087210 */ /* 0x000fca0007f1e0ff */
[----:B------:R-:W-:Y:S01]  /*0980*/  IMAD.X R9, RZ, RZ, RZ, P0 ;  /* 0x000000ffff097224 */ /* 0x000fe200000e06ff */
[----:B-1----:R-:W-:Y:S01]  /*0990*/  LEA R16, P0, R8, UR10, 0x3 ;  /* 0x0000000a08107c11 */ /* 0x002fe2000f8018ff */
[----:B0-----:R-:W-:-:S04]  /*09a0*/  IMAD.WIDE.U32 R4, R5, 0x8, R22 ;  /* 0x0000000805047825 */ /* 0x001fc800078e0016 */
[----:B------:R-:W-:Y:S02]  /*09b0*/  IMAD.WIDE R22, R7, 0x8, R22 ;  /* 0x0000000807167825 */ /* 0x000fe400078e0216 */
[----:B------:R-:W2:Y:S01]  /*09c0*/  LDG.E.64 R4, desc[UR8][R4.64] ;  /* 0x0000000804047981 */ /* 0x000ea2000c1e1b00 */
[----:B------:R-:W-:-:S03]  /*09d0*/  LEA.HI.X R17, R8, UR11, R9, 0x3, P0 ;  /* 0x0000000b08117c11 */ /* 0x000fc600080f1c09 */
[----:B------:R-:W2:Y:S04]  /*09e0*/  LDG.E.64 R6, desc[UR8][R22.64] ;  /* 0x0000000816067981 */ /* 0x000ea8000c1e1b00 */
[----:B------:R-:W3:Y:S04]  /*09f0*/  LDG.E.64 R8, desc[UR8][R22.64+0x8] ;  /* 0x0000080816087981 */ /* 0x000ee8000c1e1b00 */
[----:B------:R-:W3:Y:S04]  /*0a00*/  LDG.E.64 R10, desc[UR8][R16.64+0x8] ;  /* 0x00000808100a7981 */ /* 0x000ee8000c1e1b00 */
[----:B------:R-:W4:Y:S04]  /*0a10*/  LDG.E.64 R12, desc[UR8][R22.64+0x10] ;  /* 0x00001008160c7981 */ /* 0x000f28000c1e1b00 */
[----:B------:R-:W4:Y:S04]  /*0a20*/  LDG.E.64 R14, desc[UR8][R16.64+0x10] ;  /* 0x00001008100e7981 */ /* 0x000f28000c1e1b00 */
[----:B------:R-:W5:Y:S04]  /*0a30*/  LDG.E.64 R18, desc[UR8][R22.64+0x18] ;  /* 0x0000180816127981 */ /* 0x000f68000c1e1b00 */
[----:B------:R-:W5:Y:S01]  /*0a40*/  LDG.E.64 R20, desc[UR8][R16.64+0x18] ;  /* 0x0000180810147981 */ /* 0x000f62000c1e1b00 */
[----:B------:R-:W-:Y:S01]  /*0a50*/  IADD3 R2, PT, PT, R2, 0x4, RZ ;  /* 0x0000000402027810 */ /* 0x000fe20007ffe0ff */
[----:B--2---:R-:W-:-:S08]  /*0a60*/  DFMA R6, R6, R4, R26 ;  /* 0x000000040606722b */ /* 0x004fd0000000001a */
[----:B---3--:R-:W-:-:S08]  /*0a70*/  DFMA R6, R8, R10, R6 ;  /* 0x0000000a0806722b */ /* 0x008fd00000000006 */
[----:B----4-:R-:W-:-:S08]  /*0a80*/  DFMA R6, R12, R14, R6 ;  /* 0x0000000e0c06722b */ /* 0x010fd00000000006 */
[----:B-----5:R-:W-:-:S11]  /*0a90*/  DFMA R26, R18, R20, R6 ;  /* 0x00000014121a722b */ /* 0x020fd60000000006 */
.L_x_4:
[----:B------:R-:W-:Y:S05]  /*0aa0*/  BRA.U !UP1, `(.L_x_0) ;  /* 0x00000001094c7547 */ /* 0x000fea000b800000 */
[----:B------:R-:W0:Y:S01]  /*0ab0*/  LDC.64 R4, c[0x0][0x380] ;  /* 0x0000e000ff047b82 */ /* 0x000e220000000a00 */
[----:B------:R-:W-:Y:S01]  /*0ac0*/  IADD3 R7, PT, PT, R29, R2, RZ ;  /* 0x000000021d077210 */ /* 0x000fe20007ffe0ff */
[----:B------:R-:W-:-:S04]  /*0ad0*/  UIADD3 UR4, UPT, UPT, -UR4, URZ, URZ ;  /* 0x000000ff04047290 */ /* 0x000fc8000fffe1ff */
[----:B0-----:R-:W-:-:S04]  /*0ae0*/  IMAD.WIDE.U32 R6, R7, 0x8, R4 ;  /* 0x0000000807067825 */ /* 0x001fc800078e0004 */
[----:B------:R-:W-:Y:S01]  /*0af0*/  IMAD.MOV.U32 R10, RZ, RZ, R6 ;  /* 0x000000ffff0a7224 */ /* 0x000fe200078e0006 */
[----:B------:R-:W-:-:S07]  /*0b00*/  MOV R11, R7 ;  /* 0x00000007000b7202 */ /* 0x000fce0000000f00 */
.L_x_5:
[----:B------:R-:W-:Y:S01]  /*0b10*/  IMAD R7, R3, UR7, R2 ;  /* 0x0000000703077c24 */ /* 0x000fe2000f8e0202 */
[----:B------:R-:W-:Y:S01]  /*0b20*/  MOV R8, R10 ;  /* 0x0000000a00087202 */ /* 0x000fe20000000f00 */
[----:B------:R-:W-:Y:S02]  /*0b30*/  IMAD.MOV.U32 R9, RZ, RZ, R11 ;  /* 0x000000ffff097224 */ /* 0x000fe400078e000b */
[----:B------:R-:W-:-:S04]  /*0b40*/  IMAD.WIDE R6, R7, 0x8, R4 ;  /* 0x0000000807067825 */ /* 0x000fc800078e0204 */
[----:B------:R-:W2:Y:S04]  /*0b50*/  LDG.E.64 R8, desc[UR8][R8.64] ;  /* 0x0000000808087981 */ /* 0x000ea8000c1e1b00 */
[----:B------:R-:W2:Y:S01]  /*0b60*/  LDG.E.64 R6, desc[UR8][R6.64] ;  /* 0x0000000806067981 */ /* 0x000ea2000c1e1b00 */
[----:B------:R-:W-:Y:S01]  /*0b70*/  UIADD3 UR4, UPT, UPT, UR4, 0x1, URZ ;  /* 0x0000000104047890 */ /* 0x000fe2000fffe0ff */
[----:B------:R-:W-:Y:S02]  /*0b80*/  IADD3 R10, P0, PT, R10, 0x8, RZ ;  /* 0x000000080a0a7810 */ /* 0x000fe40007f1e0ff */
[----:B------:R-:W-:Y:S01]  /*0b90*/  IADD3 R2, PT, PT, R2, 0x1, RZ ;  /* 0x0000000102027810 */ /* 0x000fe20007ffe0ff */
[----:B------:R-:W-:Y:S01]  /*0ba0*/  UISETP.NE.AND UP0, UPT, UR4, URZ, UPT ;  /* 0x000000ff0400728c */ /* 0x000fe2000bf05270 */
[----:B------:R-:W-:Y:S01]  /*0bb0*/  IADD3.X R11, PT, PT, RZ, R11, RZ, P0, !PT ;  /* 0x0000000bff0b7210 */ /* 0x000fe200007fe4ff */
[----:B--2---:R-:W-:-:S07]  /*0bc0*/  DFMA R26, R6, R8, R26 ;  /* 0x00000008061a722b */ /* 0x004fce000000001a */
[----:B------:R-:W-:Y:S05]  /*0bd0*/  BRA.U UP0, `(.L_x_5) ;  /* 0xfffffffd00cc7547 */ /* 0x000fea000b83ffff */
.L_x_0:
[----:B------:R-:W0:Y:S01]  /*0be0*/  LDC.64 R4, c[0x0][0x388] ;  /* 0x0000e200ff047b82 */ /* 0x000e220000000a00 */
[----:B------:R-:W-:-:S04]  /*0bf0*/  IMAD R3, R3, UR7, R0 ;  /* 0x0000000703037c24 */ /* 0x000fc8000f8e0200 */
[----:B0-----:R-:W-:-:S05]  /*0c00*/  IMAD.WIDE R2, R3, 0x8, R4 ;  /* 0x0000000803027825 */ /* 0x001fca00078e0204 */
[----:B------:R-:W-:Y:S01]  /*0c10*/  STG.E.64 desc[UR8][R2.64], R26 ;  /* 0x0000001a02007986 */ /* 0x000fe2000c101b08 */
[----:B------:R-:W-:Y:S05]  /*0c20*/  EXIT ;  /* 0x000000000000794d */ /* 0x000fea0003800000 */
.L_x_6:
[----:B------:R-:W-:-:S00]  /*0c30*/  BRA `(.L_x_6) ;  /* 0xfffffffc00fc7947 */ /* 0x000fc0000383ffff */
[----:B------:R-:W-:-:S00]  /*0c40*/  NOP ;  /* 0x0000000000007918 */ /* 0x000fc00000000000 */
        /* <DEDUP_REMOVED lines=11> */
.L_x_7:


//--------------------- .nv.shared.reserved.0     --------------------------
	.section	.nv.shared.reserved.0,"aw",@nobits
	.weak		__nv_reservedSMEM_offset_0_alias
	.size		__nv_reservedSMEM_offset_0_alias, 0, 64
	.other		__nv_reservedSMEM_offset_0_alias,@"STO_CUDA_RESERVED_SHARED STV_DEFAULT"
__nv_reservedSMEM_offset_0_alias:
	.zero		0
	.zero		64


//--------------------- .nv.constant0._Z15MatrixMulDevicePdS_i --------------------------
	.section	.nv.constant0._Z15MatrixMulDevicePdS_i,"a",@progbits
	.sectionflags	@""
	.align	4
.nv.constant0._Z15MatrixMulDevicePdS_i:
	.zero		916


//--------------------- SYMBOLS --------------------------

	.type		.nv.reservedSmem.offset0,@object
	.size		.nv.reservedSmem.offset0,0x4
